//
// Generated by NVIDIA NVVM Compiler
//
// Compiler Build ID: CL-36424714
// Cuda compilation tools, release 13.0, V13.0.88
// Based on NVVM 20.0.0
//

.version 9.0
.target sm_100
.address_size 64

	// .globl	_Z4testPi

.visible .entry _Z4testPi(
	.param .u64 .ptr .align 1 _Z4testPi_param_0
)
{
	.reg .b32 	%r<41>;
	.reg .b64 	%rd<3>;

	ld.param.u64 	%rd1, [_Z4testPi_param_0];
	cvta.to.global.u64 	%rd2, %rd1;
	ld.global.u32 	%r1, [%rd2+4];
	add.s32 	%r2, %r1, 1;
	st.global.u32 	[%rd2], %r2;
	ld.global.u32 	%r3, [%rd2+8];
	add.s32 	%r4, %r3, 1;
	st.global.u32 	[%rd2+4], %r4;
	ld.global.u32 	%r5, [%rd2+12];
	add.s32 	%r6, %r5, 1;
	st.global.u32 	[%rd2+8], %r6;
	ld.global.u32 	%r7, [%rd2+16];
	add.s32 	%r8, %r7, 1;
	st.global.u32 	[%rd2+12], %r8;
	ld.global.u32 	%r9, [%rd2+20];
	add.s32 	%r10, %r9, 1;
	st.global.u32 	[%rd2+16], %r10;
	ld.global.u32 	%r11, [%rd2+24];
	add.s32 	%r12, %r11, 1;
	st.global.u32 	[%rd2+20], %r12;
	ld.global.u32 	%r13, [%rd2+28];
	add.s32 	%r14, %r13, 1;
	st.global.u32 	[%rd2+24], %r14;
	ld.global.u32 	%r15, [%rd2+32];
	add.s32 	%r16, %r15, 1;
	st.global.u32 	[%rd2+28], %r16;
	ld.global.u32 	%r17, [%rd2+36];
	add.s32 	%r18, %r17, 1;
	st.global.u32 	[%rd2+32], %r18;
	ld.global.u32 	%r19, [%rd2+40];
	add.s32 	%r20, %r19, 1;
	st.global.u32 	[%rd2+36], %r20;
	ld.global.u32 	%r21, [%rd2+44];
	add.s32 	%r22, %r21, 1;
	st.global.u32 	[%rd2+40], %r22;
	ld.global.u32 	%r23, [%rd2+48];
	add.s32 	%r24, %r23, 1;
	st.global.u32 	[%rd2+44], %r24;
	ld.global.u32 	%r25, [%rd2+52];
	add.s32 	%r26, %r25, 1;
	st.global.u32 	[%rd2+48], %r26;
	ld.global.u32 	%r27, [%rd2+56];
	add.s32 	%r28, %r27, 1;
	st.global.u32 	[%rd2+52], %r28;
	ld.global.u32 	%r29, [%rd2+60];
	add.s32 	%r30, %r29, 1;
	st.global.u32 	[%rd2+56], %r30;
	ld.global.u32 	%r31, [%rd2+64];
	add.s32 	%r32, %r31, 1;
	st.global.u32 	[%rd2+60], %r32;
	ld.global.u32 	%r33, [%rd2+68];
	add.s32 	%r34, %r33, 1;
	st.global.u32 	[%rd2+64], %r34;
	ld.global.u32 	%r35, [%rd2+72];
	add.s32 	%r36, %r35, 1;
	st.global.u32 	[%rd2+68], %r36;
	ld.global.u32 	%r37, [%rd2+76];
	add.s32 	%r38, %r37, 1;
	st.global.u32 	[%rd2+72], %r38;
	ld.global.u32 	%r39, [%rd2+80];
	add.s32 	%r40, %r39, 1;
	st.global.u32 	[%rd2+76], %r40;
	// begin inline asm
	exit;
	// end inline asm
	ret;

}


// ===== COMPILED SASS (sm_100) =====

	.target	sm_100

	.elftype	@"ET_EXEC"


//--------------------- .note.nv.tkinfo           --------------------------
	.section	.note.nv.tkinfo,"",@"SHT_NOTE"
	.sectionflags	@"SHF_NOTE_NV_TKINFO"
	.tkinfo
        /*0018*/ 	.word	0x00000002
        /*0030*/ 	.string	""
        /*0030*/ 	.string	"ptxas"
        /*0030*/ 	.string	"Cuda compilation tools, release 13.0, V13.0.88"
        /*0030*/ 	.string	"Build cuda_13.0.r13.0/compiler.36424714_0"
        /*0030*/ 	.string	"-arch sm_100 -m 64 "



//--------------------- .note.nv.cuinfo           --------------------------
	.section	.note.nv.cuinfo,"",@"SHT_NOTE"
	.sectionflags	@"SHF_NOTE_NV_CUINFO"
        /*0018*/ 	.short	0x0002
        /*001a*/ 	.short	0x0064
        /*001c*/ 	.short	0x0082
	.zero		2


//--------------------- .nv.info                  --------------------------
	.section	.nv.info,"",@"SHT_CUDA_INFO"
	.align	4


	//----- nvinfo : EIATTR_REGCOUNT
	.align		4
        /*0000*/ 	.byte	0x04, 0x2f
        /*0002*/ 	.short	(.L_1 - .L_0)
	.align		4
.L_0:
        /*0004*/ 	.word	index@(_Z4testPi)
        /*0008*/ 	.word	0x00000020


	//----- nvinfo : EIATTR_FRAME_SIZE
	.align		4
.L_1:
        /*000c*/ 	.byte	0x04, 0x11
        /*000e*/ 	.short	(.L_3 - .L_2)
	.align		4
.L_2:
        /*0010*/ 	.word	index@(_Z4testPi)
        /*0014*/ 	.word	0x00000000


	//----- nvinfo : EIATTR_MIN_STACK_SIZE
	.align		4
.L_3:
        /*0018*/ 	.byte	0x04, 0x12
        /*001a*/ 	.short	(.L_5 - .L_4)
	.align		4
.L_4:
        /*001c*/ 	.word	index@(_Z4testPi)
        /*0020*/ 	.word	0x00000000
.L_5:


//--------------------- .nv.compat                --------------------------
	.section	.nv.compat,"",@"SHT_CUDA_COMPAT_INFO"
	.align	4
        /*0000*/ 	.byte	0x02, 0x09, 0x00, 0x00, 0x02, 0x02, 0x01, 0x00, 0x02, 0x05, 0x05, 0x00, 0x03, 0x07, 0x01, 0x01
        /*0010*/ 	.byte	0x02, 0x03, 0x00, 0x00, 0x02, 0x06, 0x01, 0x00, 0x04, 0x0b, 0x08, 0x00, 0x09, 0x00, 0x00, 0x00
        /*0020*/ 	.byte	0x00, 0x00, 0x00, 0x00


//--------------------- .nv.info._Z4testPi        --------------------------
	.section	.nv.info._Z4testPi,"",@"SHT_CUDA_INFO"
	.sectionflags	@""
	.align	4


	//----- nvinfo : EIATTR_CUDA_API_VERSION
	.align		4
        /*0000*/ 	.byte	0x04, 0x37
        /*0002*/ 	.short	(.L_7 - .L_6)
.L_6:
        /*0004*/ 	.word	0x00000082


	//----- nvinfo : EIATTR_KPARAM_INFO
	.align		4
.L_7:
        /*0008*/ 	.byte	0x04, 0x17
        /*000a*/ 	.short	(.L_9 - .L_8)
.L_8:
        /*000c*/ 	.word	0x00000000
        /*0010*/ 	.short	0x0000
        /*0012*/ 	.short	0x0000
        /*0014*/ 	.byte	0x00, 0xf5, 0x21, 0x00


	//----- nvinfo : EIATTR_SPARSE_MMA_MASK
	.align		4
.L_9:
        /*0018*/ 	.byte	0x03, 0x50
        /*001a*/ 	.short	0x0000


	//----- nvinfo : EIATTR_MAXREG_COUNT
	.align		4
        /*001c*/ 	.byte	0x03, 0x1b
        /*001e*/ 	.short	0x00ff


	//----- nvinfo : EIATTR_MERCURY_ISA_VERSION
	.align		4
        /*0020*/ 	.byte	0x03, 0x5f
        /*0022*/ 	.short	0x0101


	//----- nvinfo : EIATTR_VRC_CTA_INIT_COUNT
	.align		4
        /*0024*/ 	.byte	0x02, 0x4a
	.zero		1
	.zero		1


	//----- nvinfo : EIATTR_EXIT_INSTR_OFFSETS
	.align		4
        /*0028*/ 	.byte	0x04, 0x1c
        /*002a*/ 	.short	(.L_11 - .L_10)


	//   ....[0]....
.L_10:
        /*002c*/ 	.word	0x000003f0


	//----- nvinfo : EIATTR_CBANK_PARAM_SIZE
	.align		4
.L_11:
        /*0030*/ 	.byte	0x03, 0x19
        /*0032*/ 	.short	0x0008


	//----- nvinfo : EIATTR_PARAM_CBANK
	.align		4
        /*0034*/ 	.byte	0x04, 0x0a
        /*0036*/ 	.short	(.L_13 - .L_12)
	.align		4
.L_12:
        /*0038*/ 	.word	index@(.nv.constant0._Z4testPi)
        /*003c*/ 	.short	0x0380
        /*003e*/ 	.short	0x0008


	//----- nvinfo : EIATTR_SW_WAR
	.align		4
.L_13:
        /*0040*/ 	.byte	0x04, 0x36
        /*0042*/ 	.short	(.L_15 - .L_14)
.L_14:
        /*0044*/ 	.word	0x00000008
.L_15:


//--------------------- .nv.callgraph             --------------------------
	.section	.nv.callgraph,"",@"SHT_CUDA_CALLGRAPH"
	.align	4
	.sectionentsize	8
	.align		4
        /*0000*/ 	.word	0x00000000
	.align		4
        /*0004*/ 	.word	0xffffffff
	.align		4
        /*0008*/ 	.word	0x00000000
	.align		4
        /*000c*/ 	.word	0xfffffffe
	.align		4
        /*0010*/ 	.word	0x00000000
	.align		4
        /*0014*/ 	.word	0xfffffffd
	.align		4
        /*0018*/ 	.word	0x00000000
	.align		4
        /*001c*/ 	.word	0xfffffffc


//--------------------- .text._Z4testPi           --------------------------
	.section	.text._Z4testPi,"ax",@progbits
	.align	128
        .global         _Z4testPi
        .type           _Z4testPi,@function
        .size           _Z4testPi,(.L_x_1 - _Z4testPi)
        .other          _Z4testPi,@"STO_CUDA_ENTRY STV_DEFAULT"
_Z4testPi:
.text._Z4testPi:
[----:B------:R-:W-:Y:S08]  /*0000*/  LDC R1, c[0x0][0x37c] ;  /* 0x0000df00ff017b82 */ /* 0x000ff00000000800 */
[----:B------:R-:W0:Y:S01]  /*0010*/  LDC.64 R2, c[0x0][0x380] ;  /* 0x0000e000ff027b82 */ /* 0x000e220000000a00 */
[----:B------:R-:W0:Y:S02]  /*0020*/  LDCU.64 UR4, c[0x0][0x358] ;  /* 0x00006b00ff0477ac */ /* 0x000e240008000a00 */
[----:B0-----:R-:W2:Y:S04]  /*0030*/  LDG.E R15, desc[UR4][R2.64+0x4] ;  /* 0x00000404020f7981 */ /* 0x001ea8000c1e1900 */
[----:B------:R-:W3:Y:S04]  /*0040*/  LDG.E R16, desc[UR4][R2.64+0x8] ;  /* 0x0000080402107981 */ /* 0x000ee8000c1e1900 */
[----:B------:R-:W4:Y:S04]  /*0050*/  LDG.E R18, desc[UR4][R2.64+0xc] ;  /* 0x00000c0402127981 */ /* 0x000f28000c1e1900 */
[----:B------:R-:W5:Y:S04]  /*0060*/  LDG.E R20, desc[UR4][R2.64+0x10] ;  /* 0x0000100402147981 */ /* 0x000f68000c1e1900 */
        /* <DEDUP_REMOVED lines=15> */
[----:B------:R-:W5:Y:S01]  /*0160*/  LDG.E R4, desc[UR4][R2.64+0x50] ;  /* 0x0000500402047981 */ /* 0x000f62000c1e1900 */
[----:B--2---:R-:W-:-:S02]  /*0170*/  VIADD R15, R15, 0x1 ;  /* 0x000000010f0f7836 */ /* 0x004fc40000000000 */
[----:B---3--:R-:W-:Y:S01]  /*0180*/  VIADD R17, R16, 0x1 ;  /* 0x0000000110117836 */ /* 0x008fe20000000000 */
[----:B----4-:R-:W-:Y:S01]  /*0190*/  IADD3 R19, PT, PT, R18, 0x1, RZ ;  /* 0x0000000112137810 */ /* 0x010fe20007ffe0ff */
[----:B-----5:R-:W-:Y:S01]  /*01a0*/  VIADD R21, R20, 0x1 ;  /* 0x0000000114157836 */ /* 0x020fe20000000000 */
[----:B------:R-:W-:Y:S01]  /*01b0*/  IADD3 R23, PT, PT, R22, 0x1, RZ ;  /* 0x0000000116177810 */ /* 0x000fe20007ffe0ff */
[----:B------:R-:W-:Y:S01]  /*01c0*/  VIADD R13, R13, 0x1 ;  /* 0x000000010d0d7836 */ /* 0x000fe20000000000 */
[----:B------:R0:W-:Y:S01]  /*01d0*/  STG.E desc[UR4][R2.64], R15 ;  /* 0x0000000f02007986 */ /* 0x0001e2000c101904 */
[----:B------:R-:W-:-:S03]  /*01e0*/  VIADD R25, R24, 0x1 ;  /* 0x0000000118197836 */ /* 0x000fc60000000000 */
[----:B------:R1:W-:Y:S01]  /*01f0*/  STG.E desc[UR4][R2.64+0x4], R17 ;  /* 0x0000041102007986 */ /* 0x0003e2000c101904 */
[----:B------:R-:W-:-:S03]  /*0200*/  IADD3 R27, PT, PT, R26, 0x1, RZ ;  /* 0x000000011a1b7810 */ /* 0x000fc60007ffe0ff */
[----:B------:R2:W-:Y:S01]  /*0210*/  STG.E desc[UR4][R2.64+0x8], R19 ;  /* 0x0000081302007986 */ /* 0x0005e2000c101904 */
[----:B------:R-:W-:-:S03]  /*0220*/  VIADD R29, R28, 0x1 ;  /* 0x000000011c1d7836 */ /* 0x000fc60000000000 */
[----:B------:R-:W-:Y:S01]  /*0230*/  STG.E desc[UR4][R2.64+0xc], R21 ;  /* 0x00000c1502007986 */ /* 0x000fe2000c101904 */
[----:B------:R-:W-:-:S03]  /*0240*/  IADD3 R14, PT, PT, R14, 0x1, RZ ;  /* 0x000000010e0e7810 */ /* 0x000fc60007ffe0ff */
[----:B------:R-:W-:Y:S01]  /*0250*/  STG.E desc[UR4][R2.64+0x10], R23 ;  /* 0x0000101702007986 */ /* 0x000fe2000c101904 */
[----:B0-----:R-:W-:-:S03]  /*0260*/  IADD3 R15, PT, PT, R12, 0x1, RZ ;  /* 0x000000010c0f7810 */ /* 0x001fc60007ffe0ff */
[----:B------:R0:W-:Y:S01]  /*0270*/  STG.E desc[UR4][R2.64+0x24], R13 ;  /* 0x0000240d02007986 */ /* 0x0001e2000c101904 */
[----:B-1----:R-:W-:Y:S01]  /*0280*/  VIADD R17, R8, 0x1 ;  /* 0x0000000108117836 */ /* 0x002fe20000000000 */
[----:B------:R-:W-:Y:S01]  /*0290*/  IADD3 R11, PT, PT, R11, 0x1, RZ ;  /* 0x000000010b0b7810 */ /* 0x000fe20007ffe0ff */
[----:B--2---:R-:W-:Y:S01]  /*02a0*/  VIADD R19, R10, 0x1 ;  /* 0x000000010a137836 */ /* 0x004fe20000000000 */
[----:B------:R-:W-:Y:S01]  /*02b0*/  IADD3 R9, PT, PT, R9, 0x1, RZ ;  /* 0x0000000109097810 */ /* 0x000fe20007ffe0ff */
[----:B------:R-:W-:Y:S01]  /*02c0*/  VIADD R7, R7, 0x1 ;  /* 0x0000000107077836 */ /* 0x000fe20000000000 */
[----:B0-----:R-:W-:Y:S01]  /*02d0*/  IADD3 R13, PT, PT, R0, 0x1, RZ ;  /* 0x00000001000d7810 */ /* 0x001fe20007ffe0ff */
[----:B------:R-:W-:Y:S01]  /*02e0*/  VIADD R21, R6, 0x1 ;  /* 0x0000000106157836 */ /* 0x000fe20000000000 */
[----:B------:R-:W-:Y:S02]  /*02f0*/  IADD3 R5, PT, PT, R5, 0x1, RZ ;  /* 0x0000000105057810 */ /* 0x000fe40007ffe0ff */
[----:B------:R-:W-:Y:S01]  /*0300*/  IADD3 R23, PT, PT, R4, 0x1, RZ ;  /* 0x0000000104177810 */ /* 0x000fe20007ffe0ff */
[----:B------:R-:W-:Y:S04]  /*0310*/  STG.E desc[UR4][R2.64+0x14], R25 ;  /* 0x0000141902007986 */ /* 0x000fe8000c101904 */
        /* <DEDUP_REMOVED lines=12> */
[----:B------:R-:W-:Y:S01]  /*03e0*/  STG.E desc[UR4][R2.64+0x4c], R23 ;  /* 0x00004c1702007986 */ /* 0x000fe2000c101904 */
[----:B------:R-:W-:Y:S05]  /*03f0*/  EXIT ;  /* 0x000000000000794d */ /* 0x000fea0003800000 */
.L_x_0:
[----:B------:R-:W-:-:S00]  /*0400*/  BRA `(.L_x_0) ;  /* 0xfffffffc00fc7947 */ /* 0x000fc0000383ffff */
[----:B------:R-:W-:-:S00]  /*0410*/  NOP ;  /* 0x0000000000007918 */ /* 0x000fc00000000000 */
        /* <DEDUP_REMOVED lines=14> */
.L_x_1:


//--------------------- .nv.shared.reserved.0     --------------------------
	.section	.nv.shared.reserved.0,"aw",@nobits
	.weak		__nv_reservedSMEM_offset_0_alias
	.size		__nv_reservedSMEM_offset_0_alias, 0, 64
	.other		__nv_reservedSMEM_offset_0_alias,@"STO_CUDA_RESERVED_SHARED STV_DEFAULT"
__nv_reservedSMEM_offset_0_alias:
	.zero		0
	.zero		64


//--------------------- .nv.constant0._Z4testPi   --------------------------
	.section	.nv.constant0._Z4testPi,"a",@progbits
	.sectionflags	@""
	.align	4
.nv.constant0._Z4testPi:
	.zero		904


//--------------------- SYMBOLS --------------------------

	.type		.nv.reservedSmem.offset0,@object
	.size		.nv.reservedSmem.offset0,0x4
